//
// Generated by NVIDIA NVVM Compiler
//
// Compiler Build ID: CL-36424714
// Cuda compilation tools, release 13.0, V13.0.88
// Based on NVVM 20.0.0
//

.version 9.0
.target sm_100
.address_size 64

	// .globl	_Z10markSpacesPKcmPm
.extern .func __assertfail
(
	.param .b64 __assertfail_param_0,
	.param .b64 __assertfail_param_1,
	.param .b32 __assertfail_param_2,
	.param .b64 __assertfail_param_3,
	.param .b64 __assertfail_param_4
)
;
.global .align 1 .b8 __unnamed_1[85] = {118, 111, 105, 100, 32, 115, 101, 116, 83, 116, 97, 114, 116, 115, 40, 99, 111, 110, 115, 116, 32, 117, 110, 115, 105, 103, 110, 101, 100, 32, 108, 111, 110, 103, 32, 42, 44, 32, 117, 110, 115, 105, 103, 110, 101, 100, 32, 108, 111, 110, 103, 44, 32, 117, 110, 115, 105, 103, 110, 101, 100, 32, 108, 111, 110, 103, 32, 42, 44, 32, 117, 110, 115, 105, 103, 110, 101, 100, 32, 108, 111, 110, 103, 41};
.global .align 1 .b8 $str[18] = {116, 109, 112, 91, 105, 100, 120, 93, 32, 60, 32, 110, 87, 111, 114, 100, 115};
.global .align 1 .b8 $str$1[27] = {47, 116, 109, 112, 47, 115, 97, 115, 115, 95, 99, 117, 95, 110, 118, 109, 54, 57, 104, 101, 101, 47, 107, 46, 99, 117};

.visible .entry _Z10markSpacesPKcmPm(
	.param .u64 .ptr .align 1 _Z10markSpacesPKcmPm_param_0,
	.param .u64 _Z10markSpacesPKcmPm_param_1,
	.param .u64 .ptr .align 1 _Z10markSpacesPKcmPm_param_2
)
{
	.reg .pred 	%p<3>;
	.reg .b16 	%rs<2>;
	.reg .b32 	%r<5>;
	.reg .b64 	%rd<11>;

	ld.param.u64 	%rd2, [_Z10markSpacesPKcmPm_param_0];
	ld.param.u64 	%rd4, [_Z10markSpacesPKcmPm_param_1];
	ld.param.u64 	%rd3, [_Z10markSpacesPKcmPm_param_2];
	mov.u32 	%r1, %ctaid.x;
	mov.u32 	%r2, %ntid.x;
	mov.u32 	%r3, %tid.x;
	mad.lo.s32 	%r4, %r1, %r2, %r3;
	cvt.u64.u32 	%rd1, %r4;
	setp.le.u64 	%p1, %rd4, %rd1;
	@%p1 bra 	$L__BB0_2;
	cvta.to.global.u64 	%rd5, %rd2;
	cvta.to.global.u64 	%rd6, %rd3;
	add.s64 	%rd7, %rd5, %rd1;
	ld.global.u8 	%rs1, [%rd7];
	setp.eq.s16 	%p2, %rs1, 32;
	selp.u64 	%rd8, 1, 0, %p2;
	shl.b64 	%rd9, %rd1, 3;
	add.s64 	%rd10, %rd6, %rd9;
	st.global.u64 	[%rd10], %rd8;
$L__BB0_2:
	ret;

}
	// .globl	_Z9setStartsPKmmPmm
.visible .entry _Z9setStartsPKmmPmm(
	.param .u64 .ptr .align 1 _Z9setStartsPKmmPmm_param_0,
	.param .u64 _Z9setStartsPKmmPmm_param_1,
	.param .u64 .ptr .align 1 _Z9setStartsPKmmPmm_param_2,
	.param .u64 _Z9setStartsPKmmPmm_param_3
)
{
	.reg .pred 	%p<6>;
	.reg .b32 	%r<8>;
	.reg .b64 	%rd<34>;

	ld.param.u64 	%rd12, [_Z9setStartsPKmmPmm_param_0];
	ld.param.u64 	%rd10, [_Z9setStartsPKmmPmm_param_1];
	ld.param.u64 	%rd13, [_Z9setStartsPKmmPmm_param_2];
	ld.param.u64 	%rd11, [_Z9setStartsPKmmPmm_param_3];
	cvta.to.global.u64 	%rd1, %rd13;
	cvta.to.global.u64 	%rd2, %rd12;
	mov.u32 	%r1, %ctaid.x;
	mov.u32 	%r2, %ntid.x;
	mov.u32 	%r3, %tid.x;
	mad.lo.s32 	%r4, %r1, %r2, %r3;
	cvt.u64.u32 	%rd3, %r4;
	setp.le.u64 	%p1, %rd10, %rd3;
	@%p1 bra 	$L__BB1_7;
	cvt.u32.u64 	%r5, %rd3;
	setp.ne.s32 	%p2, %r5, 0;
	shl.b64 	%rd14, %rd3, 3;
	add.s64 	%rd4, %rd2, %rd14;
	@%p2 bra 	$L__BB1_3;
	ld.global.u64 	%rd33, [%rd4];
	bra.uni 	$L__BB1_4;
$L__BB1_3:
	ld.global.u64 	%rd33, [%rd4];
	add.s32 	%r7, %r5, -1;
	mul.wide.u32 	%rd15, %r7, 8;
	add.s64 	%rd16, %rd2, %rd15;
	ld.global.u64 	%rd17, [%rd16];
	setp.eq.s64 	%p3, %rd33, %rd17;
	@%p3 bra 	$L__BB1_7;
$L__BB1_4:
	setp.lt.u64 	%p4, %rd33, %rd11;
	@%p4 bra 	$L__BB1_6;
	mov.u64 	%rd18, $str;
	cvta.global.u64 	%rd19, %rd18;
	mov.u64 	%rd20, $str$1;
	cvta.global.u64 	%rd21, %rd20;
	mov.u64 	%rd22, __unnamed_1;
	cvta.global.u64 	%rd23, %rd22;
	{ // callseq 0, 0
	.param .b64 param0;
	st.param.b64 	[param0], %rd19;
	.param .b64 param1;
	st.param.b64 	[param1], %rd21;
	.param .b32 param2;
	st.param.b32 	[param2], 44;
	.param .b64 param3;
	st.param.b64 	[param3], %rd23;
	.param .b64 param4;
	st.param.b64 	[param4], 1;
	call.uni 
	__assertfail, 
	(
	param0, 
	param1, 
	param2, 
	param3, 
	param4
	);
	} // callseq 0
	ld.global.u64 	%rd33, [%rd4];
$L__BB1_6:
	shl.b64 	%rd24, %rd33, 3;
	add.s64 	%rd25, %rd1, %rd24;
	st.global.u64 	[%rd25], %rd3;
$L__BB1_7:
	add.s64 	%rd26, %rd10, -1;
	setp.ne.s64 	%p5, %rd26, %rd3;
	@%p5 bra 	$L__BB1_9;
	shl.b64 	%rd27, %rd3, 3;
	add.s64 	%rd28, %rd2, %rd27;
	ld.global.u64 	%rd29, [%rd28];
	shl.b64 	%rd30, %rd29, 3;
	add.s64 	%rd31, %rd1, %rd30;
	st.global.u64 	[%rd31+8], %rd10;
$L__BB1_9:
	ret;

}
	// .globl	_Z15transformBufferPKcmPKmmPcm
.visible .entry _Z15transformBufferPKcmPKmmPcm(
	.param .u64 .ptr .align 1 _Z15transformBufferPKcmPKmmPcm_param_0,
	.param .u64 _Z15transformBufferPKcmPKmmPcm_param_1,
	.param .u64 .ptr .align 1 _Z15transformBufferPKcmPKmmPcm_param_2,
	.param .u64 _Z15transformBufferPKcmPKmmPcm_param_3,
	.param .u64 .ptr .align 1 _Z15transformBufferPKcmPKmmPcm_param_4,
	.param .u64 _Z15transformBufferPKcmPKmmPcm_param_5
)
{
	.reg .pred 	%p<8>;
	.reg .b16 	%rs<7>;
	.reg .b32 	%r<7>;
	.reg .b64 	%rd<42>;

	ld.param.u64 	%rd21, [_Z15transformBufferPKcmPKmmPcm_param_0];
	ld.param.u64 	%rd18, [_Z15transformBufferPKcmPKmmPcm_param_1];
	ld.param.u64 	%rd19, [_Z15transformBufferPKcmPKmmPcm_param_2];
	ld.param.u64 	%rd20, [_Z15transformBufferPKcmPKmmPcm_param_3];
	ld.param.u64 	%rd22, [_Z15transformBufferPKcmPKmmPcm_param_4];
	cvta.to.global.u64 	%rd1, %rd21;
	cvta.to.global.u64 	%rd2, %rd22;
	mov.u32 	%r1, %ctaid.x;
	mov.u32 	%r2, %ntid.x;
	mov.u32 	%r3, %tid.x;
	mad.lo.s32 	%r4, %r1, %r2, %r3;
	cvt.u64.u32 	%rd3, %r4;
	setp.le.u64 	%p1, %rd20, %rd3;
	@%p1 bra 	$L__BB2_8;
	cvt.u32.u64 	%r5, %rd3;
	cvta.to.global.u64 	%rd23, %rd19;
	shl.b64 	%rd24, %rd3, 3;
	add.s64 	%rd25, %rd23, %rd24;
	ld.global.u64 	%rd4, [%rd25];
	add.s32 	%r6, %r5, 1;
	mul.wide.u32 	%rd26, %r6, 8;
	add.s64 	%rd27, %rd23, %rd26;
	ld.global.u64 	%rd5, [%rd27];
	add.s64 	%rd6, %rd5, -1;
	setp.ge.u64 	%p2, %rd4, %rd6;
	@%p2 bra 	$L__BB2_8;
	not.b64 	%rd28, %rd4;
	add.s64 	%rd29, %rd5, %rd28;
	add.s64 	%rd7, %rd5, -2;
	and.b64  	%rd38, %rd29, 3;
	setp.eq.s64 	%p3, %rd38, 0;
	mov.u64 	%rd40, %rd4;
	@%p3 bra 	$L__BB2_5;
	sub.s64 	%rd9, %rd2, %rd3;
	mov.u64 	%rd40, %rd4;
$L__BB2_4:
	.pragma "nounroll";
	add.s64 	%rd30, %rd1, %rd40;
	ld.global.u8 	%rs1, [%rd30];
	add.s64 	%rd31, %rd9, %rd40;
	st.global.u8 	[%rd31], %rs1;
	add.s64 	%rd40, %rd40, 1;
	add.s64 	%rd38, %rd38, -1;
	setp.ne.s64 	%p4, %rd38, 0;
	@%p4 bra 	$L__BB2_4;
$L__BB2_5:
	sub.s64 	%rd32, %rd7, %rd4;
	setp.lt.u64 	%p5, %rd32, 3;
	@%p5 bra 	$L__BB2_8;
	sub.s64 	%rd15, %rd2, %rd3;
$L__BB2_7:
	add.s64 	%rd33, %rd1, %rd40;
	ld.global.u8 	%rs2, [%rd33];
	add.s64 	%rd34, %rd15, %rd40;
	st.global.u8 	[%rd34], %rs2;
	ld.global.u8 	%rs3, [%rd33+1];
	st.global.u8 	[%rd34+1], %rs3;
	ld.global.u8 	%rs4, [%rd33+2];
	st.global.u8 	[%rd34+2], %rs4;
	ld.global.u8 	%rs5, [%rd33+3];
	st.global.u8 	[%rd34+3], %rs5;
	add.s64 	%rd40, %rd40, 4;
	setp.lt.u64 	%p6, %rd40, %rd6;
	@%p6 bra 	$L__BB2_7;
$L__BB2_8:
	add.s64 	%rd35, %rd20, -1;
	setp.ne.s64 	%p7, %rd35, %rd3;
	@%p7 bra 	$L__BB2_10;
	sub.s64 	%rd36, %rd18, %rd20;
	add.s64 	%rd37, %rd2, %rd36;
	mov.b16 	%rs6, 0;
	st.global.u8 	[%rd37], %rs6;
$L__BB2_10:
	ret;

}


// ===== COMPILED SASS (sm_100) =====

	.target	sm_100

	.elftype	@"ET_EXEC"


//--------------------- .note.nv.tkinfo           --------------------------
	.section	.note.nv.tkinfo,"",@"SHT_NOTE"
	.sectionflags	@"SHF_NOTE_NV_TKINFO"
	.tkinfo
        /*0018*/ 	.word	0x00000002
        /*0030*/ 	.string	""
        /*0030*/ 	.string	"ptxas"
        /*0030*/ 	.string	"Cuda compilation tools, release 13.0, V13.0.88"
        /*0030*/ 	.string	"Build cuda_13.0.r13.0/compiler.36424714_0"
        /*0030*/ 	.string	"-arch sm_100 -m 64 "



//--------------------- .note.nv.cuinfo           --------------------------
	.section	.note.nv.cuinfo,"",@"SHT_NOTE"
	.sectionflags	@"SHF_NOTE_NV_CUINFO"
        /*0018*/ 	.short	0x0002
        /*001a*/ 	.short	0x0064
        /*001c*/ 	.short	0x0082
	.zero		2


//--------------------- .nv.info                  --------------------------
	.section	.nv.info,"",@"SHT_CUDA_INFO"
	.align	4


	//----- nvinfo : EIATTR_REGCOUNT
	.align		4
        /*0000*/ 	.byte	0x04, 0x2f
        /*0002*/ 	.short	(.L_4 - .L_3)
	.align		4
.L_3:
        /*0004*/ 	.word	index@(_Z10markSpacesPKcmPm)
        /*0008*/ 	.word	0x0000000a


	//----- nvinfo : EIATTR_FRAME_SIZE
	.align		4
.L_4:
        /*000c*/ 	.byte	0x04, 0x11
        /*000e*/ 	.short	(.L_6 - .L_5)
	.align		4
.L_5:
        /*0010*/ 	.word	index@(_Z10markSpacesPKcmPm)
        /*0014*/ 	.word	0x00000000


	//----- nvinfo : EIATTR_REGCOUNT
	.align		4
.L_6:
        /*0018*/ 	.byte	0x04, 0x2f
        /*001a*/ 	.short	(.L_8 - .L_7)
	.align		4
.L_7:
        /*001c*/ 	.word	index@(_Z9setStartsPKmmPmm)
        /*0020*/ 	.word	0x00000018


	//----- nvinfo : EIATTR_FRAME_SIZE
	.align		4
.L_8:
        /*0024*/ 	.byte	0x04, 0x11
        /*0026*/ 	.short	(.L_10 - .L_9)
	.align		4
.L_9:
        /*0028*/ 	.word	index@(_Z9setStartsPKmmPmm)
        /*002c*/ 	.word	0x00000000


	//----- nvinfo : EIATTR_REGCOUNT
	.align		4
.L_10:
        /*0030*/ 	.byte	0x04, 0x2f
        /*0032*/ 	.short	(.L_12 - .L_11)
	.align		4
.L_11:
        /*0034*/ 	.word	index@(_Z15transformBufferPKcmPKmmPcm)
        /*0038*/ 	.word	0x00000018


	//----- nvinfo : EIATTR_FRAME_SIZE
	.align		4
.L_12:
        /*003c*/ 	.byte	0x04, 0x11
        /*003e*/ 	.short	(.L_14 - .L_13)
	.align		4
.L_13:
        /*0040*/ 	.word	index@(_Z15transformBufferPKcmPKmmPcm)
        /*0044*/ 	.word	0x00000000


	//----- nvinfo : EIATTR_MIN_STACK_SIZE
	.align		4
.L_14:
        /*0048*/ 	.byte	0x04, 0x12
        /*004a*/ 	.short	(.L_16 - .L_15)
	.align		4
.L_15:
        /*004c*/ 	.word	index@(_Z15transformBufferPKcmPKmmPcm)
        /*0050*/ 	.word	0x00000000


	//----- nvinfo : EIATTR_MIN_STACK_SIZE
	.align		4
.L_16:
        /*0054*/ 	.byte	0x04, 0x12
        /*0056*/ 	.short	(.L_18 - .L_17)
	.align		4
.L_17:
        /*0058*/ 	.word	index@(_Z9setStartsPKmmPmm)
        /*005c*/ 	.word	0x00000000


	//----- nvinfo : EIATTR_MIN_STACK_SIZE
	.align		4
.L_18:
        /*0060*/ 	.byte	0x04, 0x12
        /*0062*/ 	.short	(.L_20 - .L_19)
	.align		4
.L_19:
        /*0064*/ 	.word	index@(_Z10markSpacesPKcmPm)
        /*0068*/ 	.word	0x00000000
.L_20:


//--------------------- .nv.compat                --------------------------
	.section	.nv.compat,"",@"SHT_CUDA_COMPAT_INFO"
	.align	4
        /*0000*/ 	.byte	0x02, 0x09, 0x00, 0x00, 0x02, 0x02, 0x01, 0x00, 0x02, 0x05, 0x05, 0x00, 0x03, 0x07, 0x01, 0x01
        /*0010*/ 	.byte	0x02, 0x03, 0x00, 0x00, 0x02, 0x06, 0x01, 0x00, 0x04, 0x0b, 0x08, 0x00, 0x09, 0x00, 0x00, 0x00
        /*0020*/ 	.byte	0x00, 0x00, 0x00, 0x00


//--------------------- .nv.info._Z15transformBufferPKcmPKmmPcm --------------------------
	.section	.nv.info._Z15transformBufferPKcmPKmmPcm,"",@"SHT_CUDA_INFO"
	.sectionflags	@""
	.align	4


	//----- nvinfo : EIATTR_CUDA_API_VERSION
	.align		4
        /*0000*/ 	.byte	0x04, 0x37
        /*0002*/ 	.short	(.L_22 - .L_21)
.L_21:
        /*0004*/ 	.word	0x00000082


	//----- nvinfo : EIATTR_KPARAM_INFO
	.align		4
.L_22:
        /*0008*/ 	.byte	0x04, 0x17
        /*000a*/ 	.short	(.L_24 - .L_23)
.L_23:
        /*000c*/ 	.word	0x00000000
        /*0010*/ 	.short	0x0005
        /*0012*/ 	.short	0x0028
        /*0014*/ 	.byte	0x00, 0xf0, 0x21, 0x00


	//----- nvinfo : EIATTR_KPARAM_INFO
	.align		4
.L_24:
        /*0018*/ 	.byte	0x04, 0x17
        /*001a*/ 	.short	(.L_26 - .L_25)
.L_25:
        /*001c*/ 	.word	0x00000000
        /*0020*/ 	.short	0x0004
        /*0022*/ 	.short	0x0020
        /*0024*/ 	.byte	0x00, 0xf5, 0x21, 0x00


	//----- nvinfo : EIATTR_KPARAM_INFO
	.align		4
.L_26:
        /*0028*/ 	.byte	0x04, 0x17
        /*002a*/ 	.short	(.L_28 - .L_27)
.L_27:
        /*002c*/ 	.word	0x00000000
        /*0030*/ 	.short	0x0003
        /*0032*/ 	.short	0x0018
        /*0034*/ 	.byte	0x00, 0xf0, 0x21, 0x00


	//----- nvinfo : EIATTR_KPARAM_INFO
	.align		4
.L_28:
        /*0038*/ 	.byte	0x04, 0x17
        /*003a*/ 	.short	(.L_30 - .L_29)
.L_29:
        /*003c*/ 	.word	0x00000000
        /*0040*/ 	.short	0x0002
        /*0042*/ 	.short	0x0010
        /*0044*/ 	.byte	0x00, 0xf5, 0x21, 0x00


	//----- nvinfo : EIATTR_KPARAM_INFO
	.align		4
.L_30:
        /*0048*/ 	.byte	0x04, 0x17
        /*004a*/ 	.short	(.L_32 - .L_31)
.L_31:
        /*004c*/ 	.word	0x00000000
        /*0050*/ 	.short	0x0001
        /*0052*/ 	.short	0x0008
        /*0054*/ 	.byte	0x00, 0xf0, 0x21, 0x00


	//----- nvinfo : EIATTR_KPARAM_INFO
	.align		4
.L_32:
        /*0058*/ 	.byte	0x04, 0x17
        /*005a*/ 	.short	(.L_34 - .L_33)
.L_33:
        /*005c*/ 	.word	0x00000000
        /*0060*/ 	.short	0x0000
        /*0062*/ 	.short	0x0000
        /*0064*/ 	.byte	0x00, 0xf5, 0x21, 0x00


	//----- nvinfo : EIATTR_SPARSE_MMA_MASK
	.align		4
.L_34:
        /*0068*/ 	.byte	0x03, 0x50
        /*006a*/ 	.short	0x0000


	//----- nvinfo : EIATTR_MAXREG_COUNT
	.align		4
        /*006c*/ 	.byte	0x03, 0x1b
        /*006e*/ 	.short	0x00ff


	//----- nvinfo : EIATTR_MERCURY_ISA_VERSION
	.align		4
        /*0070*/ 	.byte	0x03, 0x5f
        /*0072*/ 	.short	0x0101


	//----- nvinfo : EIATTR_VRC_CTA_INIT_COUNT
	.align		4
        /*0074*/ 	.byte	0x02, 0x4a
	.zero		1
	.zero		1


	//----- nvinfo : EIATTR_EXIT_INSTR_OFFSETS
	.align		4
        /*0078*/ 	.byte	0x04, 0x1c
        /*007a*/ 	.short	(.L_36 - .L_35)


	//   ....[0]....
.L_35:
        /*007c*/ 	.word	0x00000530


	//   ....[1]....
        /*0080*/ 	.word	0x000005c0


	//----- nvinfo : EIATTR_CRS_STACK_SIZE
	.align		4
.L_36:
        /*0084*/ 	.byte	0x04, 0x1e
        /*0086*/ 	.short	(.L_38 - .L_37)
.L_37:
        /*0088*/ 	.word	0x00000000


	//----- nvinfo : EIATTR_CBANK_PARAM_SIZE
	.align		4
.L_38:
        /*008c*/ 	.byte	0x03, 0x19
        /*008e*/ 	.short	0x0030


	//----- nvinfo : EIATTR_PARAM_CBANK
	.align		4
        /*0090*/ 	.byte	0x04, 0x0a
        /*0092*/ 	.short	(.L_40 - .L_39)
	.align		4
.L_39:
        /*0094*/ 	.word	index@(.nv.constant0._Z15transformBufferPKcmPKmmPcm)
        /*0098*/ 	.short	0x0380
        /*009a*/ 	.short	0x0030


	//----- nvinfo : EIATTR_SW_WAR
	.align		4
.L_40:
        /*009c*/ 	.byte	0x04, 0x36
        /*009e*/ 	.short	(.L_42 - .L_41)
.L_41:
        /*00a0*/ 	.word	0x00000008
.L_42:


//--------------------- .nv.info._Z9setStartsPKmmPmm --------------------------
	.section	.nv.info._Z9setStartsPKmmPmm,"",@"SHT_CUDA_INFO"
	.sectionflags	@""
	.align	4


	//----- nvinfo : EIATTR_CUDA_API_VERSION
	.align		4
        /*0000*/ 	.byte	0x04, 0x37
        /*0002*/ 	.short	(.L_44 - .L_43)
.L_43:
        /*0004*/ 	.word	0x00000082


	//----- nvinfo : EIATTR_KPARAM_INFO
	.align		4
.L_44:
        /*0008*/ 	.byte	0x04, 0x17
        /*000a*/ 	.short	(.L_46 - .L_45)
.L_45:
        /*000c*/ 	.word	0x00000000
        /*0010*/ 	.short	0x0003
        /*0012*/ 	.short	0x0018
        /*0014*/ 	.byte	0x00, 0xf0, 0x21, 0x00


	//----- nvinfo : EIATTR_KPARAM_INFO
	.align		4
.L_46:
        /*0018*/ 	.byte	0x04, 0x17
        /*001a*/ 	.short	(.L_48 - .L_47)
.L_47:
        /*001c*/ 	.word	0x00000000
        /*0020*/ 	.short	0x0002
        /*0022*/ 	.short	0x0010
        /*0024*/ 	.byte	0x00, 0xf5, 0x21, 0x00


	//----- nvinfo : EIATTR_KPARAM_INFO
	.align		4
.L_48:
        /*0028*/ 	.byte	0x04, 0x17
        /*002a*/ 	.short	(.L_50 - .L_49)
.L_49:
        /*002c*/ 	.word	0x00000000
        /*0030*/ 	.short	0x0001
        /*0032*/ 	.short	0x0008
        /*0034*/ 	.byte	0x00, 0xf0, 0x21, 0x00


	//----- nvinfo : EIATTR_KPARAM_INFO
	.align		4
.L_50:
        /*0038*/ 	.byte	0x04, 0x17
        /*003a*/ 	.short	(.L_52 - .L_51)
.L_51:
        /*003c*/ 	.word	0x00000000
        /*0040*/ 	.short	0x0000
        /*0042*/ 	.short	0x0000
        /*0044*/ 	.byte	0x00, 0xf5, 0x21, 0x00


	//----- nvinfo : EIATTR_SPARSE_MMA_MASK
	.align		4
.L_52:
        /*0048*/ 	.byte	0x03, 0x50
        /*004a*/ 	.short	0x0000


	//----- nvinfo : EIATTR_MAXREG_COUNT
	.align		4
        /*004c*/ 	.byte	0x03, 0x1b
        /*004e*/ 	.short	0x00ff


	//----- nvinfo : EIATTR_EXTERNS
	.align		4
        /*0050*/ 	.byte	0x04, 0x0f
        /*0052*/ 	.short	(.L_54 - .L_53)


	//   ....[0]....
	.align		4
.L_53:
        /*0054*/ 	.word	index@(__assertfail)


	//----- nvinfo : EIATTR_MERCURY_ISA_VERSION
	.align		4
.L_54:
        /*0058*/ 	.byte	0x03, 0x5f
        /*005a*/ 	.short	0x0101


	//----- nvinfo : EIATTR_VRC_CTA_INIT_COUNT
	.align		4
        /*005c*/ 	.byte	0x02, 0x4a
	.zero		1
	.zero		1


	//----- nvinfo : EIATTR_SYSCALL_OFFSETS
	.align		4
        /*0060*/ 	.byte	0x04, 0x46
        /*0062*/ 	.short	(.L_56 - .L_55)


	//   ....[0]....
.L_55:
        /*0064*/ 	.word	0x00000330


	//----- nvinfo : EIATTR_EXIT_INSTR_OFFSETS
	.align		4
.L_56:
        /*0068*/ 	.byte	0x04, 0x1c
        /*006a*/ 	.short	(.L_58 - .L_57)


	//   ....[0]....
.L_57:
        /*006c*/ 	.word	0x00000410


	//   ....[1]....
        /*0070*/ 	.word	0x000004b0


	//----- nvinfo : EIATTR_CRS_STACK_SIZE
	.align		4
.L_58:
        /*0074*/ 	.byte	0x04, 0x1e
        /*0076*/ 	.short	(.L_60 - .L_59)
.L_59:
        /*0078*/ 	.word	0x00000000


	//----- nvinfo : EIATTR_CBANK_PARAM_SIZE
	.align		4
.L_60:
        /*007c*/ 	.byte	0x03, 0x19
        /*007e*/ 	.short	0x0020


	//----- nvinfo : EIATTR_PARAM_CBANK
	.align		4
        /*0080*/ 	.byte	0x04, 0x0a
        /*0082*/ 	.short	(.L_62 - .L_61)
	.align		4
.L_61:
        /*0084*/ 	.word	index@(.nv.constant0._Z9setStartsPKmmPmm)
        /*0088*/ 	.short	0x0380
        /*008a*/ 	.short	0x0020


	//----- nvinfo : EIATTR_SW_WAR
	.align		4
.L_62:
        /*008c*/ 	.byte	0x04, 0x36
        /*008e*/ 	.short	(.L_64 - .L_63)
.L_63:
        /*0090*/ 	.word	0x00000008
.L_64:


//--------------------- .nv.info._Z10markSpacesPKcmPm --------------------------
	.section	.nv.info._Z10markSpacesPKcmPm,"",@"SHT_CUDA_INFO"
	.sectionflags	@""
	.align	4


	//----- nvinfo : EIATTR_CUDA_API_VERSION
	.align		4
        /*0000*/ 	.byte	0x04, 0x37
        /*0002*/ 	.short	(.L_66 - .L_65)
.L_65:
        /*0004*/ 	.word	0x00000082


	//----- nvinfo : EIATTR_KPARAM_INFO
	.align		4
.L_66:
        /*0008*/ 	.byte	0x04, 0x17
        /*000a*/ 	.short	(.L_68 - .L_67)
.L_67:
        /*000c*/ 	.word	0x00000000
        /*0010*/ 	.short	0x0002
        /*0012*/ 	.short	0x0010
        /*0014*/ 	.byte	0x00, 0xf5, 0x21, 0x00


	//----- nvinfo : EIATTR_KPARAM_INFO
	.align		4
.L_68:
        /*0018*/ 	.byte	0x04, 0x17
        /*001a*/ 	.short	(.L_70 - .L_69)
.L_69:
        /*001c*/ 	.word	0x00000000
        /*0020*/ 	.short	0x0001
        /*0022*/ 	.short	0x0008
        /*0024*/ 	.byte	0x00, 0xf0, 0x21, 0x00


	//----- nvinfo : EIATTR_KPARAM_INFO
	.align		4
.L_70:
        /*0028*/ 	.byte	0x04, 0x17
        /*002a*/ 	.short	(.L_72 - .L_71)
.L_71:
        /*002c*/ 	.word	0x00000000
        /*0030*/ 	.short	0x0000
        /*0032*/ 	.short	0x0000
        /*0034*/ 	.byte	0x00, 0xf5, 0x21, 0x00


	//----- nvinfo : EIATTR_SPARSE_MMA_MASK
	.align		4
.L_72:
        /*0038*/ 	.byte	0x03, 0x50
        /*003a*/ 	.short	0x0000


	//----- nvinfo : EIATTR_MAXREG_COUNT
	.align		4
        /*003c*/ 	.byte	0x03, 0x1b
        /*003e*/ 	.short	0x00ff


	//----- nvinfo : EIATTR_MERCURY_ISA_VERSION
	.align		4
        /*0040*/ 	.byte	0x03, 0x5f
        /*0042*/ 	.short	0x0101


	//----- nvinfo : EIATTR_VRC_CTA_INIT_COUNT
	.align		4
        /*0044*/ 	.byte	0x02, 0x4a
	.zero		1
	.zero		1


	//----- nvinfo : EIATTR_EXIT_INSTR_OFFSETS
	.align		4
        /*0048*/ 	.byte	0x04, 0x1c
        /*004a*/ 	.short	(.L_74 - .L_73)


	//   ....[0]....
.L_73:
        /*004c*/ 	.word	0x00000080


	//   ....[1]....
        /*0050*/ 	.word	0x00000150


	//----- nvinfo : EIATTR_CBANK_PARAM_SIZE
	.align		4
.L_74:
        /*0054*/ 	.byte	0x03, 0x19
        /*0056*/ 	.short	0x0018


	//----- nvinfo : EIATTR_PARAM_CBANK
	.align		4
        /*0058*/ 	.byte	0x04, 0x0a
        /*005a*/ 	.short	(.L_76 - .L_75)
	.align		4
.L_75:
        /*005c*/ 	.word	index@(.nv.constant0._Z10markSpacesPKcmPm)
        /*0060*/ 	.short	0x0380
        /*0062*/ 	.short	0x0018


	//----- nvinfo : EIATTR_SW_WAR
	.align		4
.L_76:
        /*0064*/ 	.byte	0x04, 0x36
        /*0066*/ 	.short	(.L_78 - .L_77)
.L_77:
        /*0068*/ 	.word	0x00000008
.L_78:


//--------------------- .nv.callgraph             --------------------------
	.section	.nv.callgraph,"",@"SHT_CUDA_CALLGRAPH"
	.align	4
	.sectionentsize	8
	.align		4
        /*0000*/ 	.word	0x00000000
	.align		4
        /*0004*/ 	.word	0xffffffff
	.align		4
        /*0008*/ 	.word	index@(_Z9setStartsPKmmPmm)
	.align		4
        /*000c*/ 	.word	index@(__assertfail)
	.align		4
        /*0010*/ 	.word	0x00000000
	.align		4
        /*0014*/ 	.word	0xfffffffe
	.align		4
        /*0018*/ 	.word	0x00000000
	.align		4
        /*001c*/ 	.word	0xfffffffd
	.align		4
        /*0020*/ 	.word	0x00000000
	.align		4
        /*0024*/ 	.word	0xfffffffc


//--------------------- .nv.constant4             --------------------------
	.section	.nv.constant4,"a",@progbits
	.align	8
	.align		8
.nv.constant4:
        /*0000*/ 	.dword	__unnamed_1
	.align		8
        /*0008*/ 	.dword	$str
	.align		8
        /*0010*/ 	.dword	$str$1
	.align		8
        /*0018*/ 	.dword	__assertfail


//--------------------- .text._Z15transformBufferPKcmPKmmPcm --------------------------
	.section	.text._Z15transformBufferPKcmPKmmPcm,"ax",@progbits
	.align	128
        .global         _Z15transformBufferPKcmPKmmPcm
        .type           _Z15transformBufferPKcmPKmmPcm,@function
        .size           _Z15transformBufferPKcmPKmmPcm,(.L_x_17 - _Z15transformBufferPKcmPKmmPcm)
        .other          _Z15transformBufferPKcmPKmmPcm,@"STO_CUDA_ENTRY STV_DEFAULT"
_Z15transformBufferPKcmPKmmPcm:
.text._Z15transformBufferPKcmPKmmPcm:
[----:B------:R-:W-:Y:S01]  /*0000*/  LDC R1, c[0x0][0x37c] ;  /* 0x0000df00ff017b82 */ /* 0x000fe20000000800 */
[----:B------:R-:W0:Y:S07]  /*0010*/  S2R R0, SR_TID.X ;  /* 0x0000000000007919 */ /* 0x000e2e0000002100 */
[----:B------:R-:W0:Y:S01]  /*0020*/  S2UR UR4, SR_CTAID.X ;  /* 0x00000000000479c3 */ /* 0x000e220000002500 */
[----:B------:R-:W1:Y:S01]  /*0030*/  LDCU.64 UR10, c[0x0][0x398] ;  /* 0x00007300ff0a77ac */ /* 0x000e620008000a00 */
[----:B------:R-:W-:Y:S01]  /*0040*/  BSSY.RECONVERGENT B0, `(.L_x_0) ;  /* 0x000004a000007945 */ /* 0x000fe20003800200 */
[----:B------:R-:W2:Y:S05]  /*0050*/  LDCU.64 UR8, c[0x0][0x358] ;  /* 0x00006b00ff0877ac */ /* 0x000eaa0008000a00 */
[----:B------:R-:W0:Y:S01]  /*0060*/  LDC R3, c[0x0][0x360] ;  /* 0x0000d800ff037b82 */ /* 0x000e220000000800 */
[----:B------:R-:W3:Y:S01]  /*0070*/  LDCU.64 UR6, c[0x0][0x380] ;  /* 0x00007000ff0677ac */ /* 0x000ee20008000a00 */
[----:B------:R-:W4:Y:S01]  /*0080*/  LDCU.64 UR12, c[0x0][0x380] ;  /* 0x00007000ff0c77ac */ /* 0x000f220008000a00 */
[----:B0-----:R-:W-:-:S05]  /*0090*/  IMAD R3, R3, UR4, R0 ;  /* 0x0000000403037c24 */ /* 0x001fca000f8e0200 */
[----:B-1----:R-:W-:-:S04]  /*00a0*/  ISETP.GE.U32.AND P0, PT, R3, UR10, PT ;  /* 0x0000000a03007c0c */ /* 0x002fc8000bf06070 */
[----:B------:R-:W-:-:S13]  /*00b0*/  ISETP.GE.U32.AND.EX P0, PT, RZ, UR11, PT, P0 ;  /* 0x0000000bff007c0c */ /* 0x000fda000bf06100 */
[----:B--234-:R-:W-:Y:S05]  /*00c0*/  @P0 BRA `(.L_x_1) ;  /* 0x0000000400040947 */ /* 0x01cfea0003800000 */
[----:B------:R-:W0:Y:S01]  /*00d0*/  LDC.64 R6, c[0x0][0x390] ;  /* 0x0000e400ff067b82 */ /* 0x000e220000000a00 */
[----:B------:R-:W1:Y:S01]  /*00e0*/  LDCU.64 UR4, c[0x0][0x390] ;  /* 0x00007200ff0477ac */ /* 0x000e620008000a00 */
[C---:B------:R-:W-:Y:S01]  /*00f0*/  VIADD R5, R3.reuse, 0x1 ;  /* 0x0000000103057836 */ /* 0x040fe20000000000 */
[----:B-1----:R-:W-:-:S04]  /*0100*/  LEA R8, P0, R3, UR4, 0x3 ;  /* 0x0000000403087c11 */ /* 0x002fc8000f8018ff */
[----:B------:R-:W-:Y:S01]  /*0110*/  LEA.HI.X R9, R3, UR5, RZ, 0x3, P0 ;  /* 0x0000000503097c11 */ /* 0x000fe200080f1cff */
[----:B0-----:R-:W-:-:S04]  /*0120*/  IMAD.WIDE.U32 R6, R5, 0x8, R6 ;  /* 0x0000000805067825 */ /* 0x001fc800078e0006 */
[----:B------:R-:W2:Y:S04]  /*0130*/  LDG.E.64 R18, desc[UR8][R8.64] ;  /* 0x0000000808127981 */ /* 0x000ea8000c1e1b00 */
[----:B------:R-:W3:Y:S02]  /*0140*/  LDG.E.64 R6, desc[UR8][R6.64] ;  /* 0x0000000806067981 */ /* 0x000ee4000c1e1b00 */
[----:B---3--:R-:W-:-:S04]  /*0150*/  IADD3 R5, P0, PT, R6, -0x1, RZ ;  /* 0xffffffff06057810 */ /* 0x008fc80007f1e0ff */
[----:B------:R-:W-:Y:S02]  /*0160*/  IADD3.X R0, PT, PT, R7, -0x1, RZ, P0, !PT ;  /* 0xffffffff07007810 */ /* 0x000fe400007fe4ff */
[----:B--2---:R-:W-:-:S04]  /*0170*/  ISETP.GE.U32.AND P0, PT, R18, R5, PT ;  /* 0x000000051200720c */ /* 0x004fc80003f06070 */
[----:B------:R-:W-:-:S13]  /*0180*/  ISETP.GE.U32.AND.EX P0, PT, R19, R0, PT, P0 ;  /* 0x000000001300720c */ /* 0x000fda0003f06100 */
[----:B------:R-:W-:Y:S05]  /*0190*/  @P0 BRA `(.L_x_1) ;  /* 0x0000000000d00947 */ /* 0x000fea0003800000 */
[----:B------:R-:W-:Y:S01]  /*01a0*/  LOP3.LUT R11, RZ, R18, RZ, 0x33, !PT ;  /* 0x00000012ff0b7212 */ /* 0x000fe200078e33ff */
[----:B------:R-:W-:Y:S01]  /*01b0*/  BSSY.RECONVERGENT B1, `(.L_x_2) ;  /* 0x000001d000017945 */ /* 0x000fe20003800200 */
[----:B------:R-:W-:Y:S01]  /*01c0*/  IADD3 R2, P0, P1, -R18, -0x2, R6 ;  /* 0xfffffffe12027810 */ /* 0x000fe2000791e106 */
[----:B------:R-:W-:Y:S02]  /*01d0*/  IMAD.MOV.U32 R10, RZ, RZ, R18 ;  /* 0x000000ffff0a7224 */ /* 0x000fe400078e0012 */
[----:B------:R-:W-:Y:S01]  /*01e0*/  IMAD.IADD R11, R6, 0x1, R11 ;  /* 0x00000001060b7824 */ /* 0x000fe200078e020b */
[----:B------:R-:W-:Y:S02]  /*01f0*/  IADD3.X R6, PT, PT, ~R19, -0x1, R7, P0, P1 ;  /* 0xffffffff13067810 */ /* 0x000fe400007e2507 */
[----:B------:R-:W-:Y:S02]  /*0200*/  ISETP.GE.U32.AND P0, PT, R2, 0x3, PT ;  /* 0x000000030200780c */ /* 0x000fe40003f06070 */
[----:B------:R-:W-:-:S02]  /*0210*/  LOP3.LUT R11, R11, 0x3, RZ, 0xc0, !PT ;  /* 0x000000030b0b7812 */ /* 0x000fc400078ec0ff */
[----:B------:R-:W-:Y:S02]  /*0220*/  ISETP.GE.U32.AND.EX P0, PT, R6, RZ, PT, P0 ;  /* 0x000000ff0600720c */ /* 0x000fe40003f06100 */
[----:B------:R-:W-:-:S04]  /*0230*/  ISETP.NE.U32.AND P1, PT, R11, RZ, PT ;  /* 0x000000ff0b00720c */ /* 0x000fc80003f25070 */
[----:B------:R-:W-:-:S13]  /*0240*/  ISETP.NE.AND.EX P1, PT, RZ, RZ, PT, P1 ;  /* 0x000000ffff00720c */ /* 0x000fda0003f25310 */
[----:B------:R-:W-:Y:S05]  /*0250*/  @!P1 BRA `(.L_x_3) ;  /* 0x0000000000489947 */ /* 0x000fea0003800000 */
[----:B------:R-:W0:Y:S01]  /*0260*/  LDC.64 R6, c[0x0][0x3a0] ;  /* 0x0000e800ff067b82 */ /* 0x000e220000000a00 */
[----:B------:R-:W-:Y:S02]  /*0270*/  IMAD.MOV.U32 R10, RZ, RZ, R18 ;  /* 0x000000ffff0a7224 */ /* 0x000fe400078e0012 */
[----:B------:R-:W-:Y:S01]  /*0280*/  IMAD.MOV.U32 R12, RZ, RZ, RZ ;  /* 0x000000ffff0c7224 */ /* 0x000fe200078e00ff */
[----:B0-----:R-:W-:-:S04]  /*0290*/  IADD3 R2, P1, PT, -R3, R6, RZ ;  /* 0x0000000603027210 */ /* 0x001fc80007f3e1ff */
[----:B------:R-:W-:-:S09]  /*02a0*/  IADD3.X R4, PT, PT, R7, -0x1, RZ, P1, !PT ;  /* 0xffffffff07047810 */ /* 0x000fd20000ffe4ff */
.L_x_4:
[----:B------:R-:W-:-:S04]  /*02b0*/  IADD3 R6, P1, PT, R10, UR6, RZ ;  /* 0x000000060a067c10 */ /* 0x000fc8000ff3e0ff */
[----:B0-----:R-:W-:-:S06]  /*02c0*/  IADD3.X R7, PT, PT, R19, UR7, RZ, P1, !PT ;  /* 0x0000000713077c10 */ /* 0x001fcc0008ffe4ff */
[----:B------:R-:W2:Y:S01]  /*02d0*/  LDG.E.U8 R7, desc[UR8][R6.64] ;  /* 0x0000000806077981 */ /* 0x000ea2000c1e1100 */
[C---:B------:R-:W-:Y:S02]  /*02e0*/  IADD3 R8, P1, PT, R10.reuse, R2, RZ ;  /* 0x000000020a087210 */ /* 0x040fe40007f3e0ff */
[----:B------:R-:W-:-:S03]  /*02f0*/  IADD3 R10, P2, PT, R10, 0x1, RZ ;  /* 0x000000010a0a7810 */ /* 0x000fc60007f5e0ff */
[----:B------:R-:W-:Y:S01]  /*0300*/  IMAD.X R9, R19, 0x1, R4, P1 ;  /* 0x0000000113097824 */ /* 0x000fe200008e0604 */
[----:B------:R-:W-:Y:S01]  /*0310*/  IADD3 R11, P1, PT, R11, -0x1, RZ ;  /* 0xffffffff0b0b7810 */ /* 0x000fe20007f3e0ff */
[----:B------:R-:W-:-:S03]  /*0320*/  IMAD.X R19, RZ, RZ, R19, P2 ;  /* 0x000000ffff137224 */ /* 0x000fc600010e0613 */
[----:B------:R-:W-:Y:S02]  /*0330*/  IADD3.X R12, PT, PT, R12, -0x1, RZ, P1, !PT ;  /* 0xffffffff0c0c7810 */ /* 0x000fe40000ffe4ff */
[----:B------:R-:W-:-:S04]  /*0340*/  ISETP.NE.U32.AND P1, PT, R11, RZ, PT ;  /* 0x000000ff0b00720c */ /* 0x000fc80003f25070 */
[----:B------:R-:W-:Y:S01]  /*0350*/  ISETP.NE.AND.EX P1, PT, R12, RZ, PT, P1 ;  /* 0x000000ff0c00720c */ /* 0x000fe20003f25310 */
[----:B--2---:R0:W-:-:S12]  /*0360*/  STG.E.U8 desc[UR8][R8.64], R7 ;  /* 0x0000000708007986 */ /* 0x0041d8000c101108 */
[----:B------:R-:W-:Y:S05]  /*0370*/  @P1 BRA `(.L_x_4) ;  /* 0xfffffffc00cc1947 */ /* 0x000fea000383ffff */
.L_x_3:
[----:B------:R-:W-:Y:S05]  /*0380*/  BSYNC.RECONVERGENT B1 ;  /* 0x0000000000017941 */ /* 0x000fea0003800200 */
.L_x_2:
[----:B------:R-:W-:Y:S05]  /*0390*/  @!P0 BRA `(.L_x_1) ;  /* 0x0000000000508947 */ /* 0x000fea0003800000 */
[----:B0-----:R-:W0:Y:S02]  /*03a0*/  LDC.64 R6, c[0x0][0x3a0] ;  /* 0x0000e800ff067b82 */ /* 0x001e240000000a00 */
[----:B0-----:R-:W-:-:S04]  /*03b0*/  IADD3 R21, P0, PT, -R3, R6, RZ ;  /* 0x0000000603157210 */ /* 0x001fc80007f1e1ff */
[----:B------:R-:W-:-:S09]  /*03c0*/  IADD3.X R2, PT, PT, R7, -0x1, RZ, P0, !PT ;  /* 0xffffffff07027810 */ /* 0x000fd200007fe4ff */
.L_x_5:
[----:B------:R-:W-:-:S04]  /*03d0*/  IADD3 R6, P0, PT, R10, UR12, RZ ;  /* 0x0000000c0a067c10 */ /* 0x000fc8000ff1e0ff */
[----:B------:R-:W-:-:S05]  /*03e0*/  IADD3.X R7, PT, PT, R19, UR13, RZ, P0, !PT ;  /* 0x0000000d13077c10 */ /* 0x000fca00087fe4ff */
[----:B-1----:R-:W2:Y:S01]  /*03f0*/  LDG.E.U8 R11, desc[UR8][R6.64] ;  /* 0x00000008060b7981 */ /* 0x002ea2000c1e1100 */
[----:B------:R-:W-:-:S05]  /*0400*/  IADD3 R8, P0, PT, R10, R21, RZ ;  /* 0x000000150a087210 */ /* 0x000fca0007f1e0ff */
[----:B------:R-:W-:-:S05]  /*0410*/  IMAD.X R9, R19, 0x1, R2, P0 ;  /* 0x0000000113097824 */ /* 0x000fca00000e0602 */
[----:B--2---:R1:W-:Y:S04]  /*0420*/  STG.E.U8 desc[UR8][R8.64], R11 ;  /* 0x0000000b08007986 */ /* 0x0043e8000c101108 */
[----:B------:R-:W2:Y:S04]  /*0430*/  LDG.E.U8 R13, desc[UR8][R6.64+0x1] ;  /* 0x00000108060d7981 */ /* 0x000ea8000c1e1100 */
[----:B--2---:R1:W-:Y:S04]  /*0440*/  STG.E.U8 desc[UR8][R8.64+0x1], R13 ;  /* 0x0000010d08007986 */ /* 0x0043e8000c101108 */
[----:B------:R-:W2:Y:S01]  /*0450*/  LDG.E.U8 R15, desc[UR8][R6.64+0x2] ;  /* 0x00000208060f7981 */ /* 0x000ea2000c1e1100 */
[----:B------:R-:W-:-:S03]  /*0460*/  IADD3 R10, P1, PT, R10, 0x4, RZ ;  /* 0x000000040a0a7810 */ /* 0x000fc60007f3e0ff */
[----:B--2---:R1:W-:Y:S04]  /*0470*/  STG.E.U8 desc[UR8][R8.64+0x2], R15 ;  /* 0x0000020f08007986 */ /* 0x0043e8000c101108 */
[----:B------:R-:W2:Y:S01]  /*0480*/  LDG.E.U8 R17, desc[UR8][R6.64+0x3] ;  /* 0x0000030806117981 */ /* 0x000ea2000c1e1100 */
[----:B------:R-:W-:Y:S01]  /*0490*/  IMAD.X R19, RZ, RZ, R19, P1 ;  /* 0x000000ffff137224 */ /* 0x000fe200008e0613 */
[----:B------:R-:W-:-:S04]  /*04a0*/  ISETP.GE.U32.AND P0, PT, R10, R5, PT ;  /* 0x000000050a00720c */ /* 0x000fc80003f06070 */
[----:B------:R-:W-:Y:S01]  /*04b0*/  ISETP.GE.U32.AND.EX P0, PT, R19, R0, PT, P0 ;  /* 0x000000001300720c */ /* 0x000fe20003f06100 */
[----:B--2---:R1:W-:-:S12]  /*04c0*/  STG.E.U8 desc[UR8][R8.64+0x3], R17 ;  /* 0x0000031108007986 */ /* 0x0043d8000c101108 */
[----:B------:R-:W-:Y:S05]  /*04d0*/  @!P0 BRA `(.L_x_5) ;  /* 0xfffffffc00bc8947 */ /* 0x000fea000383ffff */
.L_x_1:
[----:B------:R-:W-:Y:S05]  /*04e0*/  BSYNC.RECONVERGENT B0 ;  /* 0x0000000000007941 */ /* 0x000fea0003800200 */
.L_x_0:
[----:B------:R-:W-:-:S04]  /*04f0*/  UIADD3 UR4, UP0, UPT, UR10, -0x1, URZ ;  /* 0xffffffff0a047890 */ /* 0x000fc8000ff1e0ff */
[----:B------:R-:W-:Y:S02]  /*0500*/  UIADD3.X UR5, UPT, UPT, UR11, -0x1, URZ, UP0, !UPT ;  /* 0xffffffff0b057890 */ /* 0x000fe400087fe4ff */
[----:B------:R-:W-:-:S04]  /*0510*/  ISETP.NE.U32.AND P0, PT, R3, UR4, PT ;  /* 0x0000000403007c0c */ /* 0x000fc8000bf05070 */
[----:B------:R-:W-:-:S13]  /*0520*/  ISETP.NE.AND.EX P0, PT, RZ, UR5, PT, P0 ;  /* 0x00000005ff007c0c */ /* 0x000fda000bf05300 */
[----:B------:R-:W-:Y:S05]  /*0530*/  @P0 EXIT ;  /* 0x000000000000094d */ /* 0x000fea0003800000 */
[----:B------:R-:W2:Y:S01]  /*0540*/  LDCU.64 UR4, c[0x0][0x388] ;  /* 0x00007100ff0477ac */ /* 0x000ea20008000a00 */
[----:B------:R-:W3:Y:S01]  /*0550*/  LDCU.64 UR6, c[0x0][0x3a0] ;  /* 0x00007400ff0677ac */ /* 0x000ee20008000a00 */
[----:B--2---:R-:W-:-:S04]  /*0560*/  UIADD3 UR4, UP0, UPT, -UR10, UR4, URZ ;  /* 0x000000040a047290 */ /* 0x004fc8000ff1e1ff */
[----:B---3--:R-:W-:-:S04]  /*0570*/  UIADD3 UR4, UP1, UPT, UR4, UR6, URZ ;  /* 0x0000000604047290 */ /* 0x008fc8000ff3e0ff */
[----:B------:R-:W-:Y:S02]  /*0580*/  UIADD3.X UR5, UPT, UPT, UR7, ~UR11, UR5, UP1, UP0 ;  /* 0x8000000b07057290 */ /* 0x000fe40008fe0405 */
[----:B------:R-:W-:-:S04]  /*0590*/  IMAD.U32 R2, RZ, RZ, UR4 ;  /* 0x00000004ff027e24 */ /* 0x000fc8000f8e00ff */
[----:B------:R-:W-:-:S05]  /*05a0*/  IMAD.U32 R3, RZ, RZ, UR5 ;  /* 0x00000005ff037e24 */ /* 0x000fca000f8e00ff */
[----:B------:R-:W-:Y:S01]  /*05b0*/  STG.E.U8 desc[UR8][R2.64], RZ ;  /* 0x000000ff02007986 */ /* 0x000fe2000c101108 */
[----:B------:R-:W-:Y:S05]  /*05c0*/  EXIT ;  /* 0x000000000000794d */ /* 0x000fea0003800000 */
.L_x_6:
[----:B------:R-:W-:-:S00]  /*05d0*/  BRA `(.L_x_6) ;  /* 0xfffffffc00fc7947 */ /* 0x000fc0000383ffff */
[----:B------:R-:W-:-:S00]  /*05e0*/  NOP ;  /* 0x0000000000007918 */ /* 0x000fc00000000000 */
        /* <DEDUP_REMOVED lines=9> */
.L_x_17:


//--------------------- .text._Z9setStartsPKmmPmm --------------------------
	.section	.text._Z9setStartsPKmmPmm,"ax",@progbits
	.align	128
        .global         _Z9setStartsPKmmPmm
        .type           _Z9setStartsPKmmPmm,@function
        .size           _Z9setStartsPKmmPmm,(.L_x_18 - _Z9setStartsPKmmPmm)
        .other          _Z9setStartsPKmmPmm,@"STO_CUDA_ENTRY STV_DEFAULT"
_Z9setStartsPKmmPmm:
.text._Z9setStartsPKmmPmm:
[----:B------:R-:W0:Y:S01]  /*0000*/  LDC R1, c[0x0][0x37c] ;  /* 0x0000df00ff017b82 */ /* 0x000e220000000800 */
[----:B------:R-:W1:Y:S07]  /*0010*/  S2R R17, SR_TID.X ;  /* 0x0000000000117919 */ /* 0x000e6e0000002100 */
[----:B------:R-:W1:Y:S01]  /*0020*/  S2UR UR4, SR_CTAID.X ;  /* 0x00000000000479c3 */ /* 0x000e620000002500 */
[----:B------:R-:W2:Y:S01]  /*0030*/  LDCU.64 UR6, c[0x0][0x388] ;  /* 0x00007100ff0677ac */ /* 0x000ea20008000a00 */
[----:B------:R-:W-:Y:S01]  /*0040*/  BSSY.RECONVERGENT B7, `(.L_x_7) ;  /* 0x0000037000077945 */ /* 0x000fe20003800200 */
[----:B------:R-:W3:Y:S05]  /*0050*/  LDCU.64 UR36, c[0x0][0x358] ;  /* 0x00006b00ff2477ac */ /* 0x000eea0008000a00 */
[----:B------:R-:W1:Y:S02]  /*0060*/  LDC R16, c[0x0][0x360] ;  /* 0x0000d800ff107b82 */ /* 0x000e640000000800 */
[----:B-1----:R-:W-:-:S05]  /*0070*/  IMAD R16, R16, UR4, R17 ;  /* 0x0000000410107c24 */ /* 0x002fca000f8e0211 */
[----:B--2---:R-:W-:-:S04]  /*0080*/  ISETP.GE.U32.AND P0, PT, R16, UR6, PT ;  /* 0x0000000610007c0c */ /* 0x004fc8000bf06070 */
[----:B------:R-:W-:-:S13]  /*0090*/  ISETP.GE.U32.AND.EX P0, PT, RZ, UR7, PT, P0 ;  /* 0x00000007ff007c0c */ /* 0x000fda000bf06100 */
[----:B0--3--:R-:W-:Y:S05]  /*00a0*/  @P0 BRA `(.L_x_8) ;  /* 0x0000000000c00947 */ /* 0x009fea0003800000 */
[----:B------:R-:W0:Y:S01]  /*00b0*/  LDCU.64 UR4, c[0x0][0x380] ;  /* 0x00007000ff0477ac */ /* 0x000e220008000a00 */
[C---:B------:R-:W-:Y:S01]  /*00c0*/  ISETP.NE.AND P0, PT, R16.reuse, RZ, PT ;  /* 0x000000ff1000720c */ /* 0x040fe20003f05270 */
[----:B------:R-:W-:Y:S01]  /*00d0*/  BSSY.RELIABLE B0, `(.L_x_9) ;  /* 0x0000011000007945 */ /* 0x000fe20003800100 */
[----:B0-----:R-:W-:-:S04]  /*00e0*/  LEA R18, P1, R16, UR4, 0x3 ;  /* 0x0000000410127c11 */ /* 0x001fc8000f8218ff */
[----:B------:R-:W-:-:S07]  /*00f0*/  LEA.HI.X R19, R16, UR5, RZ, 0x3, P1 ;  /* 0x0000000510137c11 */ /* 0x000fce00088f1cff */
[----:B------:R-:W-:Y:S05]  /*0100*/  @P0 BRA `(.L_x_10) ;  /* 0x0000000000080947 */ /* 0x000fea0003800000 */
[----:B------:R0:W5:Y:S01]  /*0110*/  LDG.E.64 R2, desc[UR36][R18.64] ;  /* 0x0000002412027981 */ /* 0x000162000c1e1b00 */
[----:B------:R-:W-:Y:S05]  /*0120*/  BRA `(.L_x_11) ;  /* 0x00000000002c7947 */ /* 0x000fea0003800000 */
.L_x_10:
[----:B------:R-:W0:Y:S01]  /*0130*/  LDC.64 R2, c[0x0][0x380] ;  /* 0x0000e000ff027b82 */ /* 0x000e220000000a00 */
[----:B------:R-:W-:-:S04]  /*0140*/  VIADD R5, R16, 0xffffffff ;  /* 0xffffffff10057836 */ /* 0x000fc80000000000 */
[----:B0-----:R-:W-:Y:S02]  /*0150*/  IMAD.WIDE.U32 R2, R5, 0x8, R2 ;  /* 0x0000000805027825 */ /* 0x001fe400078e0002 */
[----:B------:R-:W2:Y:S04]  /*0160*/  LDG.E.64 R4, desc[UR36][R18.64] ;  /* 0x0000002412047981 */ /* 0x000ea8000c1e1b00 */
[----:B------:R-:W2:Y:S02]  /*0170*/  LDG.E.64 R2, desc[UR36][R2.64] ;  /* 0x0000002402027981 */ /* 0x000ea4000c1e1b00 */
[----:B--2---:R-:W-:-:S04]  /*0180*/  ISETP.NE.U32.AND P0, PT, R4, R2, PT ;  /* 0x000000020400720c */ /* 0x004fc80003f05070 */
[----:B------:R-:W-:-:S13]  /*0190*/  ISETP.NE.AND.EX P0, PT, R5, R3, PT, P0 ;  /* 0x000000030500720c */ /* 0x000fda0003f05300 */
[----:B------:R-:W-:Y:S05]  /*01a0*/  @!P0 BREAK.RELIABLE B0 ;  /* 0x0000000000008942 */ /* 0x000fea0003800100 */
[----:B------:R-:W-:Y:S05]  /*01b0*/  @!P0 BRA `(.L_x_8) ;  /* 0x00000000007c8947 */ /* 0x000fea0003800000 */
[----:B------:R-:W-:Y:S02]  /*01c0*/  IMAD.MOV.U32 R2, RZ, RZ, R4 ;  /* 0x000000ffff027224 */ /* 0x000fe400078e0004 */
[----:B------:R-:W-:-:S07]  /*01d0*/  IMAD.MOV.U32 R3, RZ, RZ, R5 ;  /* 0x000000ffff037224 */ /* 0x000fce00078e0005 */
.L_x_11:
[----:B------:R-:W-:Y:S05]  /*01e0*/  BSYNC.RELIABLE B0 ;  /* 0x0000000000007941 */ /* 0x000fea0003800100 */
.L_x_9:
[----:B------:R-:W1:Y:S01]  /*01f0*/  LDCU.64 UR4, c[0x0][0x398] ;  /* 0x00007300ff0477ac */ /* 0x000e620008000a00 */
[----:B------:R-:W-:Y:S01]  /*0200*/  BSSY.RECONVERGENT B6, `(.L_x_12) ;  /* 0x0000015000067945 */ /* 0x000fe20003800200 */
[----:B-1---5:R-:W-:-:S04]  /*0210*/  ISETP.GE.U32.AND P0, PT, R2, UR4, PT ;  /* 0x0000000402007c0c */ /* 0x022fc8000bf06070 */
[----:B------:R-:W-:-:S13]  /*0220*/  ISETP.GE.U32.AND.EX P0, PT, R3, UR5, PT, P0 ;  /* 0x0000000503007c0c */ /* 0x000fda000bf06100 */
[----:B------:R-:W-:Y:S05]  /*0230*/  @!P0 BRA `(.L_x_13) ;  /* 0x0000000000448947 */ /* 0x000fea0003800000 */
[----:B------:R-:W-:Y:S01]  /*0240*/  MOV R2, 0x18 ;  /* 0x0000001800027802 */ /* 0x000fe20000000f00 */
[----:B------:R-:W1:Y:S01]  /*0250*/  LDCU.64 UR4, c[0x4][0x8] ;  /* 0x01000100ff0477ac */ /* 0x000e620008000a00 */
[----:B------:R-:W-:Y:S02]  /*0260*/  IMAD.MOV.U32 R8, RZ, RZ, 0x2c ;  /* 0x0000002cff087424 */ /* 0x000fe400078e00ff */
[----:B------:R-:W-:Y:S01]  /*0270*/  IMAD.MOV.U32 R12, RZ, RZ, 0x1 ;  /* 0x00000001ff0c7424 */ /* 0x000fe200078e00ff */
[----:B------:R-:W2:Y:S01]  /*0280*/  LDCU.64 UR6, c[0x4][0x10] ;  /* 0x01000200ff0677ac */ /* 0x000ea20008000a00 */
[----:B------:R-:W3:Y:S01]  /*0290*/  LDC.64 R2, c[0x4][R2] ;  /* 0x0100000002027b82 */ /* 0x000ee20000000a00 */
[----:B------:R-:W-:Y:S01]  /*02a0*/  IMAD.MOV.U32 R13, RZ, RZ, RZ ;  /* 0x000000ffff0d7224 */ /* 0x000fe200078e00ff */
[----:B------:R-:W4:Y:S01]  /*02b0*/  LDCU.64 UR8, c[0x4][URZ] ;  /* 0x01000000ff0877ac */ /* 0x000f220008000a00 */
[----:B-1----:R-:W-:Y:S02]  /*02c0*/  IMAD.U32 R4, RZ, RZ, UR4 ;  /* 0x00000004ff047e24 */ /* 0x002fe4000f8e00ff */
[----:B------:R-:W-:-:S02]  /*02d0*/  IMAD.U32 R5, RZ, RZ, UR5 ;  /* 0x00000005ff057e24 */ /* 0x000fc4000f8e00ff */
[----:B--2---:R-:W-:Y:S02]  /*02e0*/  IMAD.U32 R6, RZ, RZ, UR6 ;  /* 0x00000006ff067e24 */ /* 0x004fe4000f8e00ff */
[----:B------:R-:W-:Y:S02]  /*02f0*/  IMAD.U32 R7, RZ, RZ, UR7 ;  /* 0x00000007ff077e24 */ /* 0x000fe4000f8e00ff */
[----:B----4-:R-:W-:Y:S02]  /*0300*/  IMAD.U32 R10, RZ, RZ, UR8 ;  /* 0x00000008ff0a7e24 */ /* 0x010fe4000f8e00ff */
[----:B------:R-:W-:-:S07]  /*0310*/  IMAD.U32 R11, RZ, RZ, UR9 ;  /* 0x00000009ff0b7e24 */ /* 0x000fce000f8e00ff */
[----:B------:R-:W-:-:S07]  /*0320*/  LEPC R20, `(.L_x_14) ;  /* 0x000000001014794e */ /* 0x000fce0000000000 */
[----:B0--3--:R-:W-:Y:S05]  /*0330*/  CALL.ABS.NOINC R2 ;  /* 0x0000000002007343 */ /* 0x009fea0003c00000 */
.L_x_14:
[----:B------:R1:W5:Y:S02]  /*0340*/  LDG.E.64 R2, desc[UR36][R18.64] ;  /* 0x0000002412027981 */ /* 0x000364000c1e1b00 */
.L_x_13:
[----:B------:R-:W-:Y:S05]  /*0350*/  BSYNC.RECONVERGENT B6 ;  /* 0x0000000000067941 */ /* 0x000fea0003800200 */
.L_x_12:
[----:B------:R-:W2:Y:S01]  /*0360*/  LDCU.64 UR4, c[0x0][0x390] ;  /* 0x00007200ff0477ac */ /* 0x000ea20008000a00 */
[----:B------:R-:W-:Y:S01]  /*0370*/  IMAD.MOV.U32 R17, RZ, RZ, RZ ;  /* 0x000000ffff117224 */ /* 0x000fe200078e00ff */
[----:B--2--5:R-:W-:-:S04]  /*0380*/  LEA R4, P0, R2, UR4, 0x3 ;  /* 0x0000000402047c11 */ /* 0x024fc8000f8018ff */
[----:B------:R-:W-:-:S05]  /*0390*/  LEA.HI.X R5, R2, UR5, R3, 0x3, P0 ;  /* 0x0000000502057c11 */ /* 0x000fca00080f1c03 */
[----:B------:R2:W-:Y:S04]  /*03a0*/  STG.E.64 desc[UR36][R4.64], R16 ;  /* 0x0000001004007986 */ /* 0x0005e8000c101b24 */
.L_x_8:
[----:B------:R-:W-:Y:S05]  /*03b0*/  BSYNC.RECONVERGENT B7 ;  /* 0x0000000000077941 */ /* 0x000fea0003800200 */
.L_x_7:
[----:B------:R-:W3:Y:S02]  /*03c0*/  LDCU.64 UR4, c[0x0][0x388] ;  /* 0x00007100ff0477ac */ /* 0x000ee40008000a00 */
[----:B---3--:R-:W-:-:S04]  /*03d0*/  UIADD3 UR4, UP0, UPT, UR4, -0x1, URZ ;  /* 0xffffffff04047890 */ /* 0x008fc8000ff1e0ff */
[----:B------:R-:W-:Y:S02]  /*03e0*/  UIADD3.X UR5, UPT, UPT, UR5, -0x1, URZ, UP0, !UPT ;  /* 0xffffffff05057890 */ /* 0x000fe400087fe4ff */
[----:B------:R-:W-:-:S04]  /*03f0*/  ISETP.NE.U32.AND P0, PT, R16, UR4, PT ;  /* 0x0000000410007c0c */ /* 0x000fc8000bf05070 */
[----:B------:R-:W-:-:S13]  /*0400*/  ISETP.NE.AND.EX P0, PT, RZ, UR5, PT, P0 ;  /* 0x00000005ff007c0c */ /* 0x000fda000bf05300 */
[----:B------:R-:W-:Y:S05]  /*0410*/  @P0 EXIT ;  /* 0x000000000000094d */ /* 0x000fea0003800000 */
[----:B------:R-:W3:Y:S01]  /*0420*/  LDCU.64 UR4, c[0x0][0x380] ;  /* 0x00007000ff0477ac */ /* 0x000ee20008000a00 */
[----:B------:R-:W4:Y:S01]  /*0430*/  LDC.64 R6, c[0x0][0x388] ;  /* 0x0000e200ff067b82 */ /* 0x000f220000000a00 */
[----:B---3--:R-:W-:-:S04]  /*0440*/  LEA R2, P0, R16, UR4, 0x3 ;  /* 0x0000000410027c11 */ /* 0x008fc8000f8018ff */
[----:B------:R-:W-:Y:S01]  /*0450*/  LEA.HI.X R3, R16, UR5, RZ, 0x3, P0 ;  /* 0x0000000510037c11 */ /* 0x000fe200080f1cff */
[----:B------:R-:W2:Y:S05]  /*0460*/  LDCU.64 UR4, c[0x0][0x390] ;  /* 0x00007200ff0477ac */ /* 0x000eaa0008000a00 */
[----:B------:R-:W2:Y:S02]  /*0470*/  LDG.E.64 R2, desc[UR36][R2.64] ;  /* 0x0000002402027981 */ /* 0x000ea4000c1e1b00 */
[----:B--2---:R-:W-:-:S04]  /*0480*/  LEA R4, P0, R2, UR4, 0x3 ;  /* 0x0000000402047c11 */ /* 0x004fc8000f8018ff */
[----:B------:R-:W-:-:S05]  /*0490*/  LEA.HI.X R5, R2, UR5, R3, 0x3, P0 ;  /* 0x0000000502057c11 */ /* 0x000fca00080f1c03 */
[----:B----4-:R-:W-:Y:S01]  /*04a0*/  STG.E.64 desc[UR36][R4.64+0x8], R6 ;  /* 0x0000080604007986 */ /* 0x010fe2000c101b24 */
[----:B------:R-:W-:Y:S05]  /*04b0*/  EXIT ;  /* 0x000000000000794d */ /* 0x000fea0003800000 */
.L_x_15:
        /* <DEDUP_REMOVED lines=12> */
.L_x_18:


//--------------------- .text._Z10markSpacesPKcmPm --------------------------
	.section	.text._Z10markSpacesPKcmPm,"ax",@progbits
	.align	128
        .global         _Z10markSpacesPKcmPm
        .type           _Z10markSpacesPKcmPm,@function
        .size           _Z10markSpacesPKcmPm,(.L_x_19 - _Z10markSpacesPKcmPm)
        .other          _Z10markSpacesPKcmPm,@"STO_CUDA_ENTRY STV_DEFAULT"
_Z10markSpacesPKcmPm:
.text._Z10markSpacesPKcmPm:
[----:B------:R-:W-:Y:S01]  /*0000*/  LDC R1, c[0x0][0x37c] ;  /* 0x0000df00ff017b82 */ /* 0x000fe20000000800 */
[----:B------:R-:W0:Y:S07]  /*0010*/  S2R R3, SR_TID.X ;  /* 0x0000000000037919 */ /* 0x000e2e0000002100 */
[----:B------:R-:W0:Y:S01]  /*0020*/  S2UR UR4, SR_CTAID.X ;  /* 0x00000000000479c3 */ /* 0x000e220000002500 */
[----:B------:R-:W1:Y:S07]  /*0030*/  LDCU.64 UR6, c[0x0][0x388] ;  /* 0x00007100ff0677ac */ /* 0x000e6e0008000a00 */
[----:B------:R-:W0:Y:S02]  /*0040*/  LDC R0, c[0x0][0x360] ;  /* 0x0000d800ff007b82 */ /* 0x000e240000000800 */
[----:B0-----:R-:W-:-:S05]  /*0050*/  IMAD R0, R0, UR4, R3 ;  /* 0x0000000400007c24 */ /* 0x001fca000f8e0203 */
[----:B-1----:R-:W-:-:S04]  /*0060*/  ISETP.GE.U32.AND P0, PT, R0, UR6, PT ;  /* 0x0000000600007c0c */ /* 0x002fc8000bf06070 */
[----:B------:R-:W-:-:S13]  /*0070*/  ISETP.GE.U32.AND.EX P0, PT, RZ, UR7, PT, P0 ;  /* 0x00000007ff007c0c */ /* 0x000fda000bf06100 */
[----:B------:R-:W-:Y:S05]  /*0080*/  @P0 EXIT ;  /* 0x000000000000094d */ /* 0x000fea0003800000 */
[----:B------:R-:W0:Y:S01]  /*0090*/  LDCU.64 UR6, c[0x0][0x380] ;  /* 0x00007000ff0677ac */ /* 0x000e220008000a00 */
[----:B------:R-:W1:Y:S01]  /*00a0*/  LDCU.64 UR4, c[0x0][0x358] ;  /* 0x00006b00ff0477ac */ /* 0x000e620008000a00 */
[----:B0-----:R-:W-:-:S05]  /*00b0*/  IADD3 R2, P0, PT, R0, UR6, RZ ;  /* 0x0000000600027c10 */ /* 0x001fca000ff1e0ff */
[----:B------:R-:W-:Y:S01]  /*00c0*/  IMAD.X R3, RZ, RZ, UR7, P0 ;  /* 0x00000007ff037e24 */ /* 0x000fe200080e06ff */
[----:B------:R-:W0:Y:S04]  /*00d0*/  LDCU.64 UR6, c[0x0][0x390] ;  /* 0x00007200ff0677ac */ /* 0x000e280008000a00 */
[----:B-1----:R-:W2:Y:S01]  /*00e0*/  LDG.E.U8 R2, desc[UR4][R2.64] ;  /* 0x0000000402027981 */ /* 0x002ea2000c1e1100 */
[----:B------:R-:W-:Y:S01]  /*00f0*/  IMAD.MOV.U32 R5, RZ, RZ, RZ ;  /* 0x000000ffff057224 */ /* 0x000fe200078e00ff */
[----:B0-----:R-:W-:-:S04]  /*0100*/  LEA R6, P1, R0, UR6, 0x3 ;  /* 0x0000000600067c11 */ /* 0x001fc8000f8218ff */
[----:B------:R-:W-:Y:S02]  /*0110*/  LEA.HI.X R7, R0, UR7, RZ, 0x3, P1 ;  /* 0x0000000700077c11 */ /* 0x000fe400088f1cff */
[----:B--2---:R-:W-:-:S04]  /*0120*/  ISETP.NE.AND P0, PT, R2, 0x20, PT ;  /* 0x000000200200780c */ /* 0x004fc80003f05270 */
[----:B------:R-:W-:-:S05]  /*0130*/  SEL R4, RZ, 0x1, P0 ;  /* 0x00000001ff047807 */ /* 0x000fca0000000000 */
[----:B------:R-:W-:Y:S01]  /*0140*/  STG.E.64 desc[UR4][R6.64], R4 ;  /* 0x0000000406007986 */ /* 0x000fe2000c101b04 */
[----:B------:R-:W-:Y:S05]  /*0150*/  EXIT ;  /* 0x000000000000794d */ /* 0x000fea0003800000 */
.L_x_16:
        /* <DEDUP_REMOVED lines=10> */
.L_x_19:


//--------------------- .nv.global.init           --------------------------
	.section	.nv.global.init,"aw",@progbits
.nv.global.init:
	.type		$str,@object
	.size		$str,($str$1 - $str)
$str:
        /*0000*/ 	.byte	0x74, 0x6d, 0x70, 0x5b, 0x69, 0x64, 0x78, 0x5d, 0x20, 0x3c, 0x20, 0x6e, 0x57, 0x6f, 0x72, 0x64
        /*0010*/ 	.byte	0x73, 0x00
	.type		$str$1,@object
	.size		$str$1,(__unnamed_1 - $str$1)
$str$1:
        /*0012*/ 	.byte	0x2f, 0x74, 0x6d, 0x70, 0x2f, 0x73, 0x61, 0x73, 0x73, 0x5f, 0x63, 0x75, 0x5f, 0x6e, 0x76, 0x6d
        /*0022*/ 	.byte	0x36, 0x39, 0x68, 0x65, 0x65, 0x2f, 0x6b, 0x2e, 0x63, 0x75, 0x00
	.type		__unnamed_1,@object
	.size		__unnamed_1,(.L_0 - __unnamed_1)
__unnamed_1:
        /*002d*/ 	.byte	0x76, 0x6f, 0x69, 0x64, 0x20, 0x73, 0x65, 0x74, 0x53, 0x74, 0x61, 0x72, 0x74, 0x73, 0x28, 0x63
        /*003d*/ 	.byte	0x6f, 0x6e, 0x73, 0x74, 0x20, 0x75, 0x6e, 0x73, 0x69, 0x67, 0x6e, 0x65, 0x64, 0x20, 0x6c, 0x6f
        /*004d*/ 	.byte	0x6e, 0x67, 0x20, 0x2a, 0x2c, 0x20, 0x75, 0x6e, 0x73, 0x69, 0x67, 0x6e, 0x65, 0x64, 0x20, 0x6c
        /*005d*/ 	.byte	0x6f, 0x6e, 0x67, 0x2c, 0x20, 0x75, 0x6e, 0x73, 0x69, 0x67, 0x6e, 0x65, 0x64, 0x20, 0x6c, 0x6f
        /*006d*/ 	.byte	0x6e, 0x67, 0x20, 0x2a, 0x2c, 0x20, 0x75, 0x6e, 0x73, 0x69, 0x67, 0x6e, 0x65, 0x64, 0x20, 0x6c
        /*007d*/ 	.byte	0x6f, 0x6e, 0x67, 0x29, 0x00
.L_0:


//--------------------- .nv.shared.reserved.0     --------------------------
	.section	.nv.shared.reserved.0,"aw",@nobits
	.weak		__nv_reservedSMEM_offset_0_alias
	.size		__nv_reservedSMEM_offset_0_alias, 0, 64
	.other		__nv_reservedSMEM_offset_0_alias,@"STO_CUDA_RESERVED_SHARED STV_DEFAULT"
__nv_reservedSMEM_offset_0_alias:
	.zero		0
	.zero		64


//--------------------- .nv.constant0._Z15transformBufferPKcmPKmmPcm --------------------------
	.section	.nv.constant0._Z15transformBufferPKcmPKmmPcm,"a",@progbits
	.sectionflags	@""
	.align	4
.nv.constant0._Z15transformBufferPKcmPKmmPcm:
	.zero		944


//--------------------- .nv.constant0._Z9setStartsPKmmPmm --------------------------
	.section	.nv.constant0._Z9setStartsPKmmPmm,"a",@progbits
	.sectionflags	@""
	.align	4
.nv.constant0._Z9setStartsPKmmPmm:
	.zero		928


//--------------------- .nv.constant0._Z10markSpacesPKcmPm --------------------------
	.section	.nv.constant0._Z10markSpacesPKcmPm,"a",@progbits
	.sectionflags	@""
	.align	4
.nv.constant0._Z10markSpacesPKcmPm:
	.zero		920


//--------------------- SYMBOLS --------------------------

	.type		.nv.reservedSmem.offset0,@object
	.size		.nv.reservedSmem.offset0,0x4
	.type		__assertfail,@function
